//
// Generated by NVIDIA NVVM Compiler
//
// Compiler Build ID: CL-36424714
// Cuda compilation tools, release 13.0, V13.0.88
// Based on NVVM 20.0.0
//

.version 9.0
.target sm_100
.address_size 64

	// .globl	_Z20matrixMultiplyKernelPKfS0_Pfii
// _ZZ20matrixMultiplyKernelPKfS0_PfiiE7sharedA has been demoted
// _ZZ20matrixMultiplyKernelPKfS0_PfiiE7sharedB has been demoted

.visible .entry _Z20matrixMultiplyKernelPKfS0_Pfii(
	.param .u64 .ptr .align 1 _Z20matrixMultiplyKernelPKfS0_Pfii_param_0,
	.param .u64 .ptr .align 1 _Z20matrixMultiplyKernelPKfS0_Pfii_param_1,
	.param .u64 .ptr .align 1 _Z20matrixMultiplyKernelPKfS0_Pfii_param_2,
	.param .u32 _Z20matrixMultiplyKernelPKfS0_Pfii_param_3,
	.param .u32 _Z20matrixMultiplyKernelPKfS0_Pfii_param_4
)
{
	.reg .pred 	%p<20>;
	.reg .b32 	%r<69>;
	.reg .b32 	%f<181>;
	.reg .b64 	%rd<21>;
	// demoted variable
	.shared .align 4 .b8 _ZZ20matrixMultiplyKernelPKfS0_PfiiE7sharedA[1024];
	// demoted variable
	.shared .align 4 .b8 _ZZ20matrixMultiplyKernelPKfS0_PfiiE7sharedB[1024];
	ld.param.u64 	%rd4, [_Z20matrixMultiplyKernelPKfS0_Pfii_param_0];
	ld.param.u64 	%rd5, [_Z20matrixMultiplyKernelPKfS0_Pfii_param_1];
	ld.param.u64 	%rd3, [_Z20matrixMultiplyKernelPKfS0_Pfii_param_2];
	ld.param.u32 	%r34, [_Z20matrixMultiplyKernelPKfS0_Pfii_param_3];
	ld.param.u32 	%r35, [_Z20matrixMultiplyKernelPKfS0_Pfii_param_4];
	cvta.to.global.u64 	%rd1, %rd5;
	cvta.to.global.u64 	%rd2, %rd4;
	mov.u32 	%r36, %ctaid.y;
	mov.u32 	%r37, %ntid.y;
	mov.u32 	%r1, %tid.y;
	mad.lo.s32 	%r2, %r36, %r37, %r1;
	mov.u32 	%r38, %ctaid.x;
	mov.u32 	%r39, %ntid.x;
	mov.u32 	%r3, %tid.x;
	mad.lo.s32 	%r4, %r38, %r39, %r3;
	setp.lt.s32 	%p1, %r34, 1;
	mov.f32 	%f180, 0f00000000;
	@%p1 bra 	$L__BB0_19;
	mul.lo.s32 	%r5, %r34, %r2;
	shl.b32 	%r41, %r1, 6;
	mov.u32 	%r42, _ZZ20matrixMultiplyKernelPKfS0_PfiiE7sharedA;
	add.s32 	%r6, %r42, %r41;
	shl.b32 	%r43, %r3, 2;
	add.s32 	%r7, %r6, %r43;
	mov.u32 	%r44, _ZZ20matrixMultiplyKernelPKfS0_PfiiE7sharedB;
	add.s32 	%r9, %r44, %r43;
	add.s32 	%r8, %r9, %r41;
	add.s32 	%r10, %r34, -1;
	setp.lt.u32 	%p2, %r34, 17;
	mov.f32 	%f180, 0f00000000;
	mov.b32 	%r68, 0;
	@%p2 bra 	$L__BB0_13;
	shr.u32 	%r46, %r10, 4;
	add.s32 	%r47, %r46, 1;
	add.s32 	%r48, %r1, 16;
	mad.lo.s32 	%r65, %r35, %r48, %r4;
	shl.b32 	%r12, %r35, 5;
	mad.lo.s32 	%r64, %r1, %r35, %r4;
	add.s32 	%r63, %r3, %r5;
	and.b32  	%r49, %r47, 536870910;
	neg.s32 	%r61, %r49;
	mov.f32 	%f180, 0f00000000;
	mov.b32 	%r67, 16;
	mov.u32 	%r62, %r3;
	mov.u32 	%r66, %r1;
$L__BB0_3:
	max.u32 	%r50, %r2, %r62;
	setp.ge.u32 	%p3, %r50, %r34;
	mov.f32 	%f172, 0f00000000;
	@%p3 bra 	$L__BB0_5;
	mul.wide.u32 	%rd6, %r63, 4;
	add.s64 	%rd7, %rd2, %rd6;
	ld.global.f32 	%f172, [%rd7];
$L__BB0_5:
	setp.ge.s32 	%p4, %r4, %r35;
	st.shared.f32 	[%r7], %f172;
	setp.ge.u32 	%p5, %r66, %r35;
	mov.f32 	%f173, 0f00000000;
	or.pred  	%p6, %p4, %p5;
	@%p6 bra 	$L__BB0_7;
	mul.wide.u32 	%rd8, %r64, 4;
	add.s64 	%rd9, %rd1, %rd8;
	ld.global.f32 	%f173, [%rd9];
$L__BB0_7:
	st.shared.f32 	[%r8], %f173;
	bar.sync 	0;
	ld.shared.f32 	%f27, [%r6];
	ld.shared.f32 	%f28, [%r9];
	fma.rn.f32 	%f29, %f27, %f28, %f180;
	ld.shared.f32 	%f30, [%r6+4];
	ld.shared.f32 	%f31, [%r9+64];
	fma.rn.f32 	%f32, %f30, %f31, %f29;
	ld.shared.f32 	%f33, [%r6+8];
	ld.shared.f32 	%f34, [%r9+128];
	fma.rn.f32 	%f35, %f33, %f34, %f32;
	ld.shared.f32 	%f36, [%r6+12];
	ld.shared.f32 	%f37, [%r9+192];
	fma.rn.f32 	%f38, %f36, %f37, %f35;
	ld.shared.f32 	%f39, [%r6+16];
	ld.shared.f32 	%f40, [%r9+256];
	fma.rn.f32 	%f41, %f39, %f40, %f38;
	ld.shared.f32 	%f42, [%r6+20];
	ld.shared.f32 	%f43, [%r9+320];
	fma.rn.f32 	%f44, %f42, %f43, %f41;
	ld.shared.f32 	%f45, [%r6+24];
	ld.shared.f32 	%f46, [%r9+384];
	fma.rn.f32 	%f47, %f45, %f46, %f44;
	ld.shared.f32 	%f48, [%r6+28];
	ld.shared.f32 	%f49, [%r9+448];
	fma.rn.f32 	%f50, %f48, %f49, %f47;
	ld.shared.f32 	%f51, [%r6+32];
	ld.shared.f32 	%f52, [%r9+512];
	fma.rn.f32 	%f53, %f51, %f52, %f50;
	ld.shared.f32 	%f54, [%r6+36];
	ld.shared.f32 	%f55, [%r9+576];
	fma.rn.f32 	%f56, %f54, %f55, %f53;
	ld.shared.f32 	%f57, [%r6+40];
	ld.shared.f32 	%f58, [%r9+640];
	fma.rn.f32 	%f59, %f57, %f58, %f56;
	ld.shared.f32 	%f60, [%r6+44];
	ld.shared.f32 	%f61, [%r9+704];
	fma.rn.f32 	%f62, %f60, %f61, %f59;
	ld.shared.f32 	%f63, [%r6+48];
	ld.shared.f32 	%f64, [%r9+768];
	fma.rn.f32 	%f65, %f63, %f64, %f62;
	ld.shared.f32 	%f66, [%r6+52];
	ld.shared.f32 	%f67, [%r9+832];
	fma.rn.f32 	%f68, %f66, %f67, %f65;
	ld.shared.f32 	%f69, [%r6+56];
	ld.shared.f32 	%f70, [%r9+896];
	fma.rn.f32 	%f71, %f69, %f70, %f68;
	ld.shared.f32 	%f72, [%r6+60];
	ld.shared.f32 	%f73, [%r9+960];
	fma.rn.f32 	%f6, %f72, %f73, %f71;
	bar.sync 	0;
	add.s32 	%r51, %r62, 16;
	max.u32 	%r52, %r2, %r51;
	setp.ge.u32 	%p7, %r52, %r34;
	mov.f32 	%f174, 0f00000000;
	@%p7 bra 	$L__BB0_9;
	add.s32 	%r53, %r63, 16;
	mul.wide.u32 	%rd10, %r53, 4;
	add.s64 	%rd11, %rd2, %rd10;
	ld.global.f32 	%f174, [%rd11];
$L__BB0_9:
	st.shared.f32 	[%r7], %f174;
	add.s32 	%r54, %r66, 16;
	setp.ge.u32 	%p9, %r54, %r35;
	mov.f32 	%f175, 0f00000000;
	or.pred  	%p10, %p4, %p9;
	@%p10 bra 	$L__BB0_11;
	mul.wide.u32 	%rd12, %r65, 4;
	add.s64 	%rd13, %rd1, %rd12;
	ld.global.f32 	%f175, [%rd13];
$L__BB0_11:
	st.shared.f32 	[%r8], %f175;
	bar.sync 	0;
	ld.shared.f32 	%f75, [%r6];
	ld.shared.f32 	%f76, [%r9];
	fma.rn.f32 	%f77, %f75, %f76, %f6;
	ld.shared.f32 	%f78, [%r6+4];
	ld.shared.f32 	%f79, [%r9+64];
	fma.rn.f32 	%f80, %f78, %f79, %f77;
	ld.shared.f32 	%f81, [%r6+8];
	ld.shared.f32 	%f82, [%r9+128];
	fma.rn.f32 	%f83, %f81, %f82, %f80;
	ld.shared.f32 	%f84, [%r6+12];
	ld.shared.f32 	%f85, [%r9+192];
	fma.rn.f32 	%f86, %f84, %f85, %f83;
	ld.shared.f32 	%f87, [%r6+16];
	ld.shared.f32 	%f88, [%r9+256];
	fma.rn.f32 	%f89, %f87, %f88, %f86;
	ld.shared.f32 	%f90, [%r6+20];
	ld.shared.f32 	%f91, [%r9+320];
	fma.rn.f32 	%f92, %f90, %f91, %f89;
	ld.shared.f32 	%f93, [%r6+24];
	ld.shared.f32 	%f94, [%r9+384];
	fma.rn.f32 	%f95, %f93, %f94, %f92;
	ld.shared.f32 	%f96, [%r6+28];
	ld.shared.f32 	%f97, [%r9+448];
	fma.rn.f32 	%f98, %f96, %f97, %f95;
	ld.shared.f32 	%f99, [%r6+32];
	ld.shared.f32 	%f100, [%r9+512];
	fma.rn.f32 	%f101, %f99, %f100, %f98;
	ld.shared.f32 	%f102, [%r6+36];
	ld.shared.f32 	%f103, [%r9+576];
	fma.rn.f32 	%f104, %f102, %f103, %f101;
	ld.shared.f32 	%f105, [%r6+40];
	ld.shared.f32 	%f106, [%r9+640];
	fma.rn.f32 	%f107, %f105, %f106, %f104;
	ld.shared.f32 	%f108, [%r6+44];
	ld.shared.f32 	%f109, [%r9+704];
	fma.rn.f32 	%f110, %f108, %f109, %f107;
	ld.shared.f32 	%f111, [%r6+48];
	ld.shared.f32 	%f112, [%r9+768];
	fma.rn.f32 	%f113, %f111, %f112, %f110;
	ld.shared.f32 	%f114, [%r6+52];
	ld.shared.f32 	%f115, [%r9+832];
	fma.rn.f32 	%f116, %f114, %f115, %f113;
	ld.shared.f32 	%f117, [%r6+56];
	ld.shared.f32 	%f118, [%r9+896];
	fma.rn.f32 	%f119, %f117, %f118, %f116;
	ld.shared.f32 	%f120, [%r6+60];
	ld.shared.f32 	%f121, [%r9+960];
	fma.rn.f32 	%f180, %f120, %f121, %f119;
	bar.sync 	0;
	add.s32 	%r67, %r67, 32;
	add.s32 	%r66, %r66, 32;
	add.s32 	%r65, %r65, %r12;
	add.s32 	%r64, %r64, %r12;
	add.s32 	%r63, %r63, 32;
	add.s32 	%r62, %r62, 32;
	add.s32 	%r61, %r61, 2;
	setp.ne.s32 	%p11, %r61, 0;
	@%p11 bra 	$L__BB0_3;
	add.s32 	%r68, %r67, -16;
$L__BB0_13:
	and.b32  	%r55, %r10, 16;
	setp.ne.s32 	%p12, %r55, 0;
	@%p12 bra 	$L__BB0_19;
	add.s32 	%r32, %r68, %r3;
	max.u32 	%r57, %r2, %r32;
	setp.ge.u32 	%p13, %r57, %r34;
	mov.f32 	%f178, 0f00000000;
	@%p13 bra 	$L__BB0_16;
	add.s32 	%r58, %r32, %r5;
	mul.wide.u32 	%rd14, %r58, 4;
	add.s64 	%rd15, %rd2, %rd14;
	ld.global.f32 	%f178, [%rd15];
$L__BB0_16:
	setp.ge.s32 	%p14, %r4, %r35;
	st.shared.f32 	[%r7], %f178;
	add.s32 	%r33, %r68, %r1;
	setp.ge.u32 	%p15, %r33, %r35;
	mov.f32 	%f179, 0f00000000;
	or.pred  	%p16, %p14, %p15;
	@%p16 bra 	$L__BB0_18;
	mad.lo.s32 	%r59, %r33, %r35, %r4;
	mul.wide.u32 	%rd16, %r59, 4;
	add.s64 	%rd17, %rd1, %rd16;
	ld.global.f32 	%f179, [%rd17];
$L__BB0_18:
	st.shared.f32 	[%r8], %f179;
	bar.sync 	0;
	ld.shared.f32 	%f124, [%r6];
	ld.shared.f32 	%f125, [%r9];
	fma.rn.f32 	%f126, %f124, %f125, %f180;
	ld.shared.f32 	%f127, [%r6+4];
	ld.shared.f32 	%f128, [%r9+64];
	fma.rn.f32 	%f129, %f127, %f128, %f126;
	ld.shared.f32 	%f130, [%r6+8];
	ld.shared.f32 	%f131, [%r9+128];
	fma.rn.f32 	%f132, %f130, %f131, %f129;
	ld.shared.f32 	%f133, [%r6+12];
	ld.shared.f32 	%f134, [%r9+192];
	fma.rn.f32 	%f135, %f133, %f134, %f132;
	ld.shared.f32 	%f136, [%r6+16];
	ld.shared.f32 	%f137, [%r9+256];
	fma.rn.f32 	%f138, %f136, %f137, %f135;
	ld.shared.f32 	%f139, [%r6+20];
	ld.shared.f32 	%f140, [%r9+320];
	fma.rn.f32 	%f141, %f139, %f140, %f138;
	ld.shared.f32 	%f142, [%r6+24];
	ld.shared.f32 	%f143, [%r9+384];
	fma.rn.f32 	%f144, %f142, %f143, %f141;
	ld.shared.f32 	%f145, [%r6+28];
	ld.shared.f32 	%f146, [%r9+448];
	fma.rn.f32 	%f147, %f145, %f146, %f144;
	ld.shared.f32 	%f148, [%r6+32];
	ld.shared.f32 	%f149, [%r9+512];
	fma.rn.f32 	%f150, %f148, %f149, %f147;
	ld.shared.f32 	%f151, [%r6+36];
	ld.shared.f32 	%f152, [%r9+576];
	fma.rn.f32 	%f153, %f151, %f152, %f150;
	ld.shared.f32 	%f154, [%r6+40];
	ld.shared.f32 	%f155, [%r9+640];
	fma.rn.f32 	%f156, %f154, %f155, %f153;
	ld.shared.f32 	%f157, [%r6+44];
	ld.shared.f32 	%f158, [%r9+704];
	fma.rn.f32 	%f159, %f157, %f158, %f156;
	ld.shared.f32 	%f160, [%r6+48];
	ld.shared.f32 	%f161, [%r9+768];
	fma.rn.f32 	%f162, %f160, %f161, %f159;
	ld.shared.f32 	%f163, [%r6+52];
	ld.shared.f32 	%f164, [%r9+832];
	fma.rn.f32 	%f165, %f163, %f164, %f162;
	ld.shared.f32 	%f166, [%r6+56];
	ld.shared.f32 	%f167, [%r9+896];
	fma.rn.f32 	%f168, %f166, %f167, %f165;
	ld.shared.f32 	%f169, [%r6+60];
	ld.shared.f32 	%f170, [%r9+960];
	fma.rn.f32 	%f180, %f169, %f170, %f168;
	bar.sync 	0;
$L__BB0_19:
	setp.ge.s32 	%p17, %r2, %r34;
	setp.ge.s32 	%p18, %r4, %r35;
	or.pred  	%p19, %p17, %p18;
	@%p19 bra 	$L__BB0_21;
	mad.lo.s32 	%r60, %r35, %r2, %r4;
	cvta.to.global.u64 	%rd18, %rd3;
	mul.wide.s32 	%rd19, %r60, 4;
	add.s64 	%rd20, %rd18, %rd19;
	st.global.f32 	[%rd20], %f180;
$L__BB0_21:
	ret;

}


// ===== COMPILED SASS (sm_100) =====

	.target	sm_100

	.elftype	@"ET_EXEC"


//--------------------- .note.nv.tkinfo           --------------------------
	.section	.note.nv.tkinfo,"",@"SHT_NOTE"
	.sectionflags	@"SHF_NOTE_NV_TKINFO"
	.tkinfo
        /*0018*/ 	.word	0x00000002
        /*0030*/ 	.string	""
        /*0030*/ 	.string	"ptxas"
        /*0030*/ 	.string	"Cuda compilation tools, release 13.0, V13.0.88"
        /*0030*/ 	.string	"Build cuda_13.0.r13.0/compiler.36424714_0"
        /*0030*/ 	.string	"-arch sm_100 -m 64 "



//--------------------- .note.nv.cuinfo           --------------------------
	.section	.note.nv.cuinfo,"",@"SHT_NOTE"
	.sectionflags	@"SHF_NOTE_NV_CUINFO"
        /*0018*/ 	.short	0x0002
        /*001a*/ 	.short	0x0064
        /*001c*/ 	.short	0x0082
	.zero		2


//--------------------- .nv.info                  --------------------------
	.section	.nv.info,"",@"SHT_CUDA_INFO"
	.align	4


	//----- nvinfo : EIATTR_REGCOUNT
	.align		4
        /*0000*/ 	.byte	0x04, 0x2f
        /*0002*/ 	.short	(.L_1 - .L_0)
	.align		4
.L_0:
        /*0004*/ 	.word	index@(_Z20matrixMultiplyKernelPKfS0_Pfii)
        /*0008*/ 	.word	0x00000020


	//----- nvinfo : EIATTR_FRAME_SIZE
	.align		4
.L_1:
        /*000c*/ 	.byte	0x04, 0x11
        /*000e*/ 	.short	(.L_3 - .L_2)
	.align		4
.L_2:
        /*0010*/ 	.word	index@(_Z20matrixMultiplyKernelPKfS0_Pfii)
        /*0014*/ 	.word	0x00000000


	//----- nvinfo : EIATTR_MIN_STACK_SIZE
	.align		4
.L_3:
        /*0018*/ 	.byte	0x04, 0x12
        /*001a*/ 	.short	(.L_5 - .L_4)
	.align		4
.L_4:
        /*001c*/ 	.word	index@(_Z20matrixMultiplyKernelPKfS0_Pfii)
        /*0020*/ 	.word	0x00000000
.L_5:


//--------------------- .nv.compat                --------------------------
	.section	.nv.compat,"",@"SHT_CUDA_COMPAT_INFO"
	.align	4
        /*0000*/ 	.byte	0x02, 0x09, 0x00, 0x00, 0x02, 0x02, 0x01, 0x00, 0x02, 0x05, 0x05, 0x00, 0x03, 0x07, 0x01, 0x01
        /*0010*/ 	.byte	0x02, 0x03, 0x00, 0x00, 0x02, 0x06, 0x01, 0x00, 0x04, 0x0b, 0x08, 0x00, 0x09, 0x00, 0x00, 0x00
        /*0020*/ 	.byte	0x00, 0x00, 0x00, 0x00


//--------------------- .nv.info._Z20matrixMultiplyKernelPKfS0_Pfii --------------------------
	.section	.nv.info._Z20matrixMultiplyKernelPKfS0_Pfii,"",@"SHT_CUDA_INFO"
	.sectionflags	@""
	.align	4


	//----- nvinfo : EIATTR_CUDA_API_VERSION
	.align		4
        /*0000*/ 	.byte	0x04, 0x37
        /*0002*/ 	.short	(.L_7 - .L_6)
.L_6:
        /*0004*/ 	.word	0x00000082


	//----- nvinfo : EIATTR_KPARAM_INFO
	.align		4
.L_7:
        /*0008*/ 	.byte	0x04, 0x17
        /*000a*/ 	.short	(.L_9 - .L_8)
.L_8:
        /*000c*/ 	.word	0x00000000
        /*0010*/ 	.short	0x0004
        /*0012*/ 	.short	0x001c
        /*0014*/ 	.byte	0x00, 0xf0, 0x11, 0x00


	//----- nvinfo : EIATTR_KPARAM_INFO
	.align		4
.L_9:
        /*0018*/ 	.byte	0x04, 0x17
        /*001a*/ 	.short	(.L_11 - .L_10)
.L_10:
        /*001c*/ 	.word	0x00000000
        /*0020*/ 	.short	0x0003
        /*0022*/ 	.short	0x0018
        /*0024*/ 	.byte	0x00, 0xf0, 0x11, 0x00


	//----- nvinfo : EIATTR_KPARAM_INFO
	.align		4
.L_11:
        /*0028*/ 	.byte	0x04, 0x17
        /*002a*/ 	.short	(.L_13 - .L_12)
.L_12:
        /*002c*/ 	.word	0x00000000
        /*0030*/ 	.short	0x0002
        /*0032*/ 	.short	0x0010
        /*0034*/ 	.byte	0x00, 0xf5, 0x21, 0x00


	//----- nvinfo : EIATTR_KPARAM_INFO
	.align		4
.L_13:
        /*0038*/ 	.byte	0x04, 0x17
        /*003a*/ 	.short	(.L_15 - .L_14)
.L_14:
        /*003c*/ 	.word	0x00000000
        /*0040*/ 	.short	0x0001
        /*0042*/ 	.short	0x0008
        /*0044*/ 	.byte	0x00, 0xf5, 0x21, 0x00


	//----- nvinfo : EIATTR_KPARAM_INFO
	.align		4
.L_15:
        /*0048*/ 	.byte	0x04, 0x17
        /*004a*/ 	.short	(.L_17 - .L_16)
.L_16:
        /*004c*/ 	.word	0x00000000
        /*0050*/ 	.short	0x0000
        /*0052*/ 	.short	0x0000
        /*0054*/ 	.byte	0x00, 0xf5, 0x21, 0x00


	//----- nvinfo : EIATTR_SPARSE_MMA_MASK
	.align		4
.L_17:
        /*0058*/ 	.byte	0x03, 0x50
        /*005a*/ 	.short	0x0000


	//----- nvinfo : EIATTR_MAXREG_COUNT
	.align		4
        /*005c*/ 	.byte	0x03, 0x1b
        /*005e*/ 	.short	0x00ff


	//----- nvinfo : EIATTR_NUM_BARRIERS
	.align		4
        /*0060*/ 	.byte	0x02, 0x4c
        /*0062*/ 	.byte	0x01
	.zero		1


	//----- nvinfo : EIATTR_MERCURY_ISA_VERSION
	.align		4
        /*0064*/ 	.byte	0x03, 0x5f
        /*0066*/ 	.short	0x0101


	//----- nvinfo : EIATTR_VRC_CTA_INIT_COUNT
	.align		4
        /*0068*/ 	.byte	0x02, 0x4a
	.zero		1
	.zero		1


	//----- nvinfo : EIATTR_EXIT_INSTR_OFFSETS
	.align		4
        /*006c*/ 	.byte	0x04, 0x1c
        /*006e*/ 	.short	(.L_19 - .L_18)


	//   ....[0]....
.L_18:
        /*0070*/ 	.word	0x00000dc0


	//   ....[1]....
        /*0074*/ 	.word	0x00000e10


	//----- nvinfo : EIATTR_CBANK_PARAM_SIZE
	.align		4
.L_19:
        /*0078*/ 	.byte	0x03, 0x19
        /*007a*/ 	.short	0x0020


	//----- nvinfo : EIATTR_PARAM_CBANK
	.align		4
        /*007c*/ 	.byte	0x04, 0x0a
        /*007e*/ 	.short	(.L_21 - .L_20)
	.align		4
.L_20:
        /*0080*/ 	.word	index@(.nv.constant0._Z20matrixMultiplyKernelPKfS0_Pfii)
        /*0084*/ 	.short	0x0380
        /*0086*/ 	.short	0x0020


	//----- nvinfo : EIATTR_SW_WAR
	.align		4
.L_21:
        /*0088*/ 	.byte	0x04, 0x36
        /*008a*/ 	.short	(.L_23 - .L_22)
.L_22:
        /*008c*/ 	.word	0x00000008
.L_23:


//--------------------- .nv.callgraph             --------------------------
	.section	.nv.callgraph,"",@"SHT_CUDA_CALLGRAPH"
	.align	4
	.sectionentsize	8
	.align		4
        /*0000*/ 	.word	0x00000000
	.align		4
        /*0004*/ 	.word	0xffffffff
	.align		4
        /*0008*/ 	.word	0x00000000
	.align		4
        /*000c*/ 	.word	0xfffffffe
	.align		4
        /*0010*/ 	.word	0x00000000
	.align		4
        /*0014*/ 	.word	0xfffffffd
	.align		4
        /*0018*/ 	.word	0x00000000
	.align		4
        /*001c*/ 	.word	0xfffffffc


//--------------------- .text._Z20matrixMultiplyKernelPKfS0_Pfii --------------------------
	.section	.text._Z20matrixMultiplyKernelPKfS0_Pfii,"ax",@progbits
	.align	128
        .global         _Z20matrixMultiplyKernelPKfS0_Pfii
        .type           _Z20matrixMultiplyKernelPKfS0_Pfii,@function
        .size           _Z20matrixMultiplyKernelPKfS0_Pfii,(.L_x_4 - _Z20matrixMultiplyKernelPKfS0_Pfii)
        .other          _Z20matrixMultiplyKernelPKfS0_Pfii,@"STO_CUDA_ENTRY STV_DEFAULT"
_Z20matrixMultiplyKernelPKfS0_Pfii:
.text._Z20matrixMultiplyKernelPKfS0_Pfii:
[----:B------:R-:W-:Y:S01]  /*0000*/  LDC R1, c[0x0][0x37c] ;  /* 0x0000df00ff017b82 */ /* 0x000fe20000000800 */
[----:B------:R-:W0:Y:S01]  /*0010*/  S2R R14, SR_TID.Y ;  /* 0x00000000000e7919 */ /* 0x000e220000002200 */
[----:B------:R-:W1:Y:S06]  /*0020*/  LDCU UR7, c[0x0][0x398] ;  /* 0x00007300ff0777ac */ /* 0x000e6c0008000800 */
[----:B------:R-:W0:Y:S01]  /*0030*/  S2UR UR4, SR_CTAID.Y ;  /* 0x00000000000479c3 */ /* 0x000e220000002600 */
[----:B------:R-:W-:Y:S01]  /*0040*/  HFMA2 R23, -RZ, RZ, 0, 0 ;  /* 0x00000000ff177431 */ /* 0x000fe200000001ff */
[----:B------:R-:W2:Y:S01]  /*0050*/  S2R R13, SR_TID.X ;  /* 0x00000000000d7919 */ /* 0x000ea20000002100 */
[----:B------:R-:W3:Y:S05]  /*0060*/  LDCU.64 UR10, c[0x0][0x358] ;  /* 0x00006b00ff0a77ac */ /* 0x000eea0008000a00 */
[----:B------:R-:W0:Y:S08]  /*0070*/  LDC R3, c[0x0][0x364] ;  /* 0x0000d900ff037b82 */ /* 0x000e300000000800 */
[----:B------:R-:W2:Y:S01]  /*0080*/  S2UR UR5, SR_CTAID.X ;  /* 0x00000000000579c3 */ /* 0x000ea20000002500 */
[----:B-1----:R-:W-:-:S07]  /*0090*/  UISETP.GE.AND UP0, UPT, UR7, 0x1, UPT ;  /* 0x000000010700788c */ /* 0x002fce000bf06270 */
[----:B------:R-:W2:Y:S01]  /*00a0*/  LDC R2, c[0x0][0x360] ;  /* 0x0000d800ff027b82 */ /* 0x000ea20000000800 */
[----:B0-----:R-:W-:Y:S02]  /*00b0*/  IMAD R0, R3, UR4, R14 ;  /* 0x0000000403007c24 */ /* 0x001fe4000f8e020e */
[----:B--2---:R-:W-:Y:S01]  /*00c0*/  IMAD R3, R2, UR5, R13 ;  /* 0x0000000502037c24 */ /* 0x004fe2000f8e020d */
[----:B---3--:R-:W-:Y:S06]  /*00d0*/  BRA.U !UP0, `(.L_x_0) ;  /* 0x0000000d082c7547 */ /* 0x008fec000b800000 */
[----:B------:R-:W0:Y:S01]  /*00e0*/  S2UR UR6, SR_CgaCtaId ;  /* 0x00000000000679c3 */ /* 0x000e220000008800 */
[----:B------:R-:W-:Y:S01]  /*00f0*/  UMOV UR4, 0x400 ;  /* 0x0000040000047882 */ /* 0x000fe20000000000 */
[----:B------:R-:W-:Y:S01]  /*0100*/  UISETP.GE.U32.AND UP0, UPT, UR7, 0x11, UPT ;  /* 0x000000110700788c */ /* 0x000fe2000bf06070 */
[----:B------:R-:W-:Y:S01]  /*0110*/  MOV R23, RZ ;  /* 0x000000ff00177202 */ /* 0x000fe20000000f00 */
[----:B------:R-:W-:Y:S02]  /*0120*/  UIADD3 UR5, UPT, UPT, UR4, 0x400, URZ ;  /* 0x0000040004057890 */ /* 0x000fe4000fffe0ff */
[----:B------:R-:W-:Y:S02]  /*0130*/  UIADD3 UR8, UPT, UPT, UR7, -0x1, URZ ;  /* 0xffffffff07087890 */ /* 0x000fe4000fffe0ff */
[----:B0-----:R-:W-:Y:S02]  /*0140*/  ULEA UR4, UR6, UR4, 0x18 ;  /* 0x0000000406047291 */ /* 0x001fe4000f8ec0ff */
[----:B------:R-:W-:-:S04]  /*0150*/  ULEA UR5, UR6, UR5, 0x18 ;  /* 0x0000000506057291 */ /* 0x000fc8000f8ec0ff */
[C---:B------:R-:W-:Y:S01]  /*0160*/  LEA R2, R14.reuse, UR4, 0x6 ;  /* 0x000000040e027c11 */ /* 0x040fe2000f8e30ff */
[----:B------:R-:W-:Y:S01]  /*0170*/  UMOV UR4, URZ ;  /* 0x000000ff00047c82 */ /* 0x000fe20008000000 */
[C---:B------:R-:W-:Y:S02]  /*0180*/  LEA R16, R13.reuse, UR5, 0x2 ;  /* 0x000000050d107c11 */ /* 0x040fe4000f8e10ff */
[----:B------:R-:W-:Y:S02]  /*0190*/  LEA R22, R13, R2, 0x2 ;  /* 0x000000020d167211 */ /* 0x000fe400078e10ff */
[----:B------:R-:W-:Y:S01]  /*01a0*/  LEA R20, R14, R16, 0x6 ;  /* 0x000000100e147211 */ /* 0x000fe200078e30ff */
[----:B------:R-:W-:Y:S06]  /*01b0*/  BRA.U !UP0, `(.L_x_1) ;  /* 0x0000000908087547 */ /* 0x000fec000b800000 */
[----:B------:R-:W0:Y:S01]  /*01c0*/  LDC R12, c[0x0][0x39c] ;  /* 0x0000e700ff0c7b82 */ /* 0x000e220000000800 */
[----:B------:R-:W1:Y:S01]  /*01d0*/  LDCU UR5, c[0x0][0x39c] ;  /* 0x00007380ff0577ac */ /* 0x000e620008000800 */
[----:B------:R-:W-:Y:S01]  /*01e0*/  IADD3 R4, PT, PT, R14, 0x10, RZ ;  /* 0x000000100e047810 */ /* 0x000fe20007ffe0ff */
[----:B------:R-:W-:Y:S01]  /*01f0*/  IMAD R18, R0, UR7, R13 ;  /* 0x0000000700127c24 */ /* 0x000fe2000f8e020d */
[----:B------:R-:W-:Y:S01]  /*0200*/  MOV R23, RZ ;  /* 0x000000ff00177202 */ /* 0x000fe20000000f00 */
[----:B------:R-:W-:Y:S01]  /*0210*/  ULEA.HI UR4, UR8, 0x1, URZ, 0x1c ;  /* 0x0000000108047891 */ /* 0x000fe2000f8fe0ff */
[----:B------:R-:W-:Y:S01]  /*0220*/  MOV R17, R13 ;  /* 0x0000000d00117202 */ /* 0x000fe20000000f00 */
[----:B------:R-:W2:Y:S01]  /*0230*/  LDCU UR6, c[0x0][0x398] ;  /* 0x00007300ff0677ac */ /* 0x000ea20008000800 */
[----:B------:R-:W-:Y:S01]  /*0240*/  MOV R15, R14 ;  /* 0x0000000e000f7202 */ /* 0x000fe20000000f00 */
[----:B------:R-:W-:-:S04]  /*0250*/  ULOP3.LUT UR4, UR4, 0x1ffffffe, URZ, 0xc0, !UPT ;  /* 0x1ffffffe04047892 */ /* 0x000fc8000f8ec0ff */
[----:B------:R-:W-:Y:S01]  /*0260*/  UIADD3 UR4, UPT, UPT, -UR4, URZ, URZ ;  /* 0x000000ff04047290 */ /* 0x000fe2000fffe1ff */
[--C-:B-1----:R-:W-:Y:S02]  /*0270*/  IMAD R21, R4, UR5, R3.reuse ;  /* 0x0000000504157c24 */ /* 0x102fe4000f8e0203 */
[----:B------:R-:W-:Y:S01]  /*0280*/  IMAD R19, R14, UR5, R3 ;  /* 0x000000050e137c24 */ /* 0x000fe2000f8e0203 */
[----:B------:R-:W-:-:S08]  /*0290*/  UMOV UR5, 0x10 ;  /* 0x0000001000057882 */ /* 0x000fd00000000000 */
.L_x_2:
[----:B------:R-:W-:Y:S01]  /*02a0*/  VIMNMX.U32 R4, PT, PT, R0, R17, !PT ;  /* 0x0000001100047248 */ /* 0x000fe20007fe0000 */
[----:B--2---:R-:W-:Y:S01]  /*02b0*/  UMOV UR7, UR6 ;  /* 0x0000000600077c82 */ /* 0x004fe20008000000 */
[-C--:B0-----:R-:W-:Y:S01]  /*02c0*/  ISETP.GE.AND P0, PT, R3, R12.reuse, PT ;  /* 0x0000000c0300720c */ /* 0x081fe20003f06270 */
[----:B------:R-:W-:Y:S01]  /*02d0*/  HFMA2 R27, -RZ, RZ, 0, 0 ;  /* 0x00000000ff1b7431 */ /* 0x000fe200000001ff */
[----:B------:R-:W-:Y:S02]  /*02e0*/  ISETP.GE.U32.AND P2, PT, R4, UR7, PT ;  /* 0x0000000704007c0c */ /* 0x000fe4000bf46070 */
[----:B------:R-:W-:Y:S02]  /*02f0*/  ISETP.GE.U32.OR P1, PT, R15, R12, P0 ;  /* 0x0000000c0f00720c */ /* 0x000fe40000726470 */
[----:B------:R-:W-:-:S09]  /*0300*/  MOV R29, RZ ;  /* 0x000000ff001d7202 */ /* 0x000fd20000000f00 */
[----:B------:R-:W0:Y:S08]  /*0310*/  @!P2 LDC.64 R6, c[0x0][0x380] ;  /* 0x0000e000ff06ab82 */ /* 0x000e300000000a00 */
[----:B------:R-:W1:Y:S01]  /*0320*/  @!P1 LDC.64 R4, c[0x0][0x388] ;  /* 0x0000e200ff049b82 */ /* 0x000e620000000a00 */
[----:B0-----:R-:W-:-:S05]  /*0330*/  @!P2 IMAD.WIDE.U32 R6, R18, 0x4, R6 ;  /* 0x000000041206a825 */ /* 0x001fca00078e0006 */
[----:B------:R-:W2:Y:S01]  /*0340*/  @!P2 LDG.E R27, desc[UR10][R6.64] ;  /* 0x0000000a061ba981 */ /* 0x000ea2000c1e1900 */
[----:B-1----:R-:W-:-:S05]  /*0350*/  @!P1 IMAD.WIDE.U32 R4, R19, 0x4, R4 ;  /* 0x0000000413049825 */ /* 0x002fca00078e0004 */
[----:B------:R-:W3:Y:S04]  /*0360*/  @!P1 LDG.E R29, desc[UR10][R4.64] ;  /* 0x0000000a041d9981 */ /* 0x000ee8000c1e1900 */
[----:B--2---:R-:W-:Y:S04]  /*0370*/  STS [R22], R27 ;  /* 0x0000001b16007388 */ /* 0x004fe80000000800 */
[----:B---3--:R-:W-:Y:S01]  /*0380*/  STS [R20], R29 ;  /* 0x0000001d14007388 */ /* 0x008fe20000000800 */
[----:B------:R-:W-:Y:S06]  /*0390*/  BAR.SYNC.DEFER_BLOCKING 0x0 ;  /* 0x0000000000007b1d */ /* 0x000fec0000010000 */
[----:B------:R-:W-:Y:S04]  /*03a0*/  LDS R24, [R16] ;  /* 0x0000000010187984 */ /* 0x000fe80000000800 */
[----:B------:R-:W0:Y:S04]  /*03b0*/  LDS.128 R8, [R2] ;  /* 0x0000000002087984 */ /* 0x000e280000000c00 */
[----:B------:R-:W1:Y:S04]  /*03c0*/  LDS R26, [R16+0x40] ;  /* 0x00004000101a7984 */ /* 0x000e680000000800 */
[----:B------:R-:W2:Y:S04]  /*03d0*/  LDS R25, [R16+0x80] ;  /* 0x0000800010197984 */ /* 0x000ea80000000800 */
[----:B------:R-:W-:Y:S04]  /*03e0*/  LDS.128 R4, [R2+0x10] ;  /* 0x0000100002047984 */ /* 0x000fe80000000c00 */
[----:B------:R-:W-:Y:S04]  /*03f0*/  LDS R28, [R16+0x300] ;  /* 0x00030000101c7984 */ /* 0x000fe80000000800 */
[----:B------:R-:W-:Y:S01]  /*0400*/  LDS R29, [R16+0x340] ;  /* 0x00034000101d7984 */ /* 0x000fe20000000800 */
[----:B0-----:R-:W-:-:S03]  /*0410*/  FFMA R24, R8, R24, R23 ;  /* 0x0000001808187223 */ /* 0x001fc60000000017 */
[----:B------:R-:W0:Y:S01]  /*0420*/  LDS R8, [R16+0xc0] ;  /* 0x0000c00010087984 */ /* 0x000e220000000800 */
[----:B-1----:R-:W-:-:S03]  /*0430*/  FFMA R24, R26, R9, R24 ;  /* 0x000000091a187223 */ /* 0x002fc60000000018 */
[----:B------:R-:W1:Y:S04]  /*0440*/  LDS R9, [R16+0x100] ;  /* 0x0001000010097984 */ /* 0x000e680000000800 */
[----:B------:R-:W3:Y:S04]  /*0450*/  LDS R26, [R16+0x140] ;  /* 0x00014000101a7984 */ /* 0x000ee80000000800 */
[----:B------:R-:W4:Y:S01]  /*0460*/  LDS R23, [R16+0x180] ;  /* 0x0001800010177984 */ /* 0x000f220000000800 */
[----:B--2---:R-:W-:-:S03]  /*0470*/  FFMA R25, R25, R10, R24 ;  /* 0x0000000a19197223 */ /* 0x004fc60000000018 */
[----:B------:R-:W2:Y:S01]  /*0480*/  LDS R24, [R16+0x1c0] ;  /* 0x0001c00010187984 */ /* 0x000ea20000000800 */
[----:B0-----:R-:W-:-:S03]  /*0490*/  FFMA R11, R8, R11, R25 ;  /* 0x0000000b080b7223 */ /* 0x001fc60000000019 */
[----:B------:R-:W-:Y:S01]  /*04a0*/  LDS R25, [R16+0x200] ;  /* 0x0002000010197984 */ /* 0x000fe20000000800 */
[----:B-1----:R-:W-:-:S04]  /*04b0*/  FFMA R9, R4, R9, R11 ;  /* 0x0000000904097223 */ /* 0x002fc8000000000b */
[----:B---3--:R-:W-:Y:S02]  /*04c0*/  FFMA R4, R26, R5, R9 ;  /* 0x000000051a047223 */ /* 0x008fe40000000009 */
[----:B------:R-:W0:Y:S04]  /*04d0*/  LDS.128 R8, [R2+0x20] ;  /* 0x0000200002087984 */ /* 0x000e280000000c00 */
[----:B------:R-:W1:Y:S01]  /*04e0*/  LDS R26, [R16+0x240] ;  /* 0x00024000101a7984 */ /* 0x000e620000000800 */
[----:B----4-:R-:W-:-:S03]  /*04f0*/  FFMA R5, R23, R6, R4 ;  /* 0x0000000617057223 */ /* 0x010fc60000000004 */
[----:B------:R-:W3:Y:S01]  /*0500*/  LDS R23, [R16+0x280] ;  /* 0x0002800010177984 */ /* 0x000ee20000000800 */
[----:B------:R-:W-:-:S03]  /*0510*/  VIADDMNMX.U32 R4, R17, 0x10, R0, !PT ;  /* 0x0000001011047846 */ /* 0x000fc60007800000 */
[----:B------:R-:W4:Y:S01]  /*0520*/  LDS R6, [R16+0x2c0] ;  /* 0x0002c00010067984 */ /* 0x000f220000000800 */
[----:B------:R-:W-:Y:S01]  /*0530*/  ISETP.GE.U32.AND P1, PT, R4, UR7, PT ;  /* 0x0000000704007c0c */ /* 0x000fe2000bf26070 */
[----:B--2---:R-:W-:Y:S02]  /*0540*/  FFMA R7, R24, R7, R5 ;  /* 0x0000000718077223 */ /* 0x004fe40000000005 */
[----:B------:R-:W-:Y:S10]  /*0550*/  LDS R24, [R16+0x3c0] ;  /* 0x0003c00010187984 */ /* 0x000ff40000000800 */
[----:B------:R-:W2:Y:S01]  /*0560*/  @!P1 LDC.64 R4, c[0x0][0x380] ;  /* 0x0000e000ff049b82 */ /* 0x000ea20000000a00 */
[----:B0-----:R-:W-:-:S04]  /*0570*/  FFMA R7, R8, R25, R7 ;  /* 0x0000001908077223 */ /* 0x001fc80000000007 */
[----:B-1----:R-:W-:Y:S01]  /*0580*/  FFMA R26, R26, R9, R7 ;  /* 0x000000091a1a7223 */ /* 0x002fe20000000007 */
[----:B------:R-:W-:-:S03]  /*0590*/  @!P1 IADD3 R9, PT, PT, R18, 0x10, RZ ;  /* 0x0000001012099810 */ /* 0x000fc60007ffe0ff */
[----:B---3--:R-:W-:Y:S02]  /*05a0*/  FFMA R23, R23, R10, R26 ;  /* 0x0000000a17177223 */ /* 0x008fe4000000001a */
[----:B--2---:R-:W-:-:S04]  /*05b0*/  @!P1 IMAD.WIDE.U32 R8, R9, 0x4, R4 ;  /* 0x0000000409089825 */ /* 0x004fc800078e0004 */
[----:B----4-:R-:W-:Y:S02]  /*05c0*/  FFMA R25, R6, R11, R23 ;  /* 0x0000000b06197223 */ /* 0x010fe40000000017 */
[----:B------:R-:W-:Y:S04]  /*05d0*/  LDS R23, [R16+0x380] ;  /* 0x0003800010177984 */ /* 0x000fe80000000800 */
[----:B------:R-:W0:Y:S01]  /*05e0*/  LDS.128 R4, [R2+0x30] ;  /* 0x0000300002047984 */ /* 0x000e220000000c00 */
[----:B------:R-:W-:Y:S01]  /*05f0*/  HFMA2 R27, -RZ, RZ, 0, 0 ;  /* 0x00000000ff1b7431 */ /* 0x000fe200000001ff */
[----:B------:R-:W-:Y:S06]  /*0600*/  BAR.SYNC.DEFER_BLOCKING 0x0 ;  /* 0x0000000000007b1d */ /* 0x000fec0000010000 */
[----:B------:R-:W2:Y:S01]  /*0610*/  @!P1 LDG.E R27, desc[UR10][R8.64] ;  /* 0x0000000a081b9981 */ /* 0x000ea2000c1e1900 */
[----:B------:R-:W-:-:S04]  /*0620*/  IADD3 R11, PT, PT, R15, 0x10, RZ ;  /* 0x000000100f0b7810 */ /* 0x000fc80007ffe0ff */
[----:B------:R-:W-:-:S13]  /*0630*/  ISETP.GE.U32.OR P0, PT, R11, R12, P0 ;  /* 0x0000000c0b00720c */ /* 0x000fda0000706470 */
[----:B------:R-:W1:Y:S01]  /*0640*/  @!P0 LDC.64 R10, c[0x0][0x388] ;  /* 0x0000e200ff0a8b82 */ /* 0x000e620000000a00 */
[----:B--2---:R1:W-:Y:S02]  /*0650*/  STS [R22], R27 ;  /* 0x0000001b16007388 */ /* 0x0043e40000000800 */
[----:B-1----:R-:W-:Y:S01]  /*0660*/  @!P0 IMAD.WIDE.U32 R26, R21, 0x4, R10 ;  /* 0x00000004151a8825 */ /* 0x002fe200078e000a */
[----:B------:R-:W-:-:S06]  /*0670*/  MOV R11, RZ ;  /* 0x000000ff000b7202 */ /* 0x000fcc0000000f00 */
[----:B------:R-:W2:Y:S01]  /*0680*/  @!P0 LDG.E R11, desc[UR10][R26.64] ;  /* 0x0000000a1a0b8981 */ /* 0x000ea2000c1e1900 */
[----:B0-----:R-:W-:-:S04]  /*0690*/  FFMA R4, R4, R28, R25 ;  /* 0x0000001c04047223 */ /* 0x001fc80000000019 */
[----:B------:R-:W-:-:S04]  /*06a0*/  FFMA R28, R29, R5, R4 ;  /* 0x000000051d1c7223 */ /* 0x000fc80000000004 */
[----:B------:R-:W-:-:S04]  /*06b0*/  FFMA R23, R23, R6, R28 ;  /* 0x0000000617177223 */ /* 0x000fc8000000001c */
[----:B------:R-:W-:Y:S01]  /*06c0*/  FFMA R7, R24, R7, R23 ;  /* 0x0000000718077223 */ /* 0x000fe20000000017 */
[----:B------:R-:W-:-:S04]  /*06d0*/  UIADD3 UR4, UPT, UPT, UR4, 0x2, URZ ;  /* 0x0000000204047890 */ /* 0x000fc8000fffe0ff */
[----:B------:R-:W-:Y:S01]  /*06e0*/  UISETP.NE.AND UP0, UPT, UR4, URZ, UPT ;  /* 0x000000ff0400728c */ /* 0x000fe2000bf05270 */
[----:B------:R-:W-:Y:S02]  /*06f0*/  IADD3 R17, PT, PT, R17, 0x20, RZ ;  /* 0x0000002011117810 */ /* 0x000fe40007ffe0ff */
[----:B------:R-:W-:Y:S02]  /*0700*/  IADD3 R15, PT, PT, R15, 0x20, RZ ;  /* 0x000000200f0f7810 */ /* 0x000fe40007ffe0ff */
[----:B------:R-:W-:Y:S02]  /*0710*/  IADD3 R18, PT, PT, R18, 0x20, RZ ;  /* 0x0000002012127810 */ /* 0x000fe40007ffe0ff */
[C---:B------:R-:W-:Y:S02]  /*0720*/  LEA R19, R12.reuse, R19, 0x5 ;  /* 0x000000130c137211 */ /* 0x040fe400078e28ff */
[----:B------:R-:W-:Y:S01]  /*0730*/  LEA R21, R12, R21, 0x5 ;  /* 0x000000150c157211 */ /* 0x000fe200078e28ff */
[----:B------:R-:W-:Y:S01]  /*0740*/  UIADD3 UR5, UPT, UPT, UR5, 0x20, URZ ;  /* 0x0000002005057890 */ /* 0x000fe2000fffe0ff */
[----:B--2---:R-:W-:Y:S01]  /*0750*/  STS [R20], R11 ;  /* 0x0000000b14007388 */ /* 0x004fe20000000800 */
[----:B------:R-:W-:Y:S06]  /*0760*/  BAR.SYNC.DEFER_BLOCKING 0x0 ;  /* 0x0000000000007b1d */ /* 0x000fec0000010000 */
[----:B------:R-:W-:Y:S04]  /*0770*/  LDS R25, [R16] ;  /* 0x0000000010197984 */ /* 0x000fe80000000800 */
[----:B------:R-:W0:Y:S04]  /*0780*/  LDS.128 R8, [R2] ;  /* 0x0000000002087984 */ /* 0x000e280000000c00 */
[----:B------:R-:W1:Y:S04]  /*0790*/  LDS R4, [R16+0x40] ;  /* 0x0000400010047984 */ /* 0x000e680000000800 */
[----:B------:R-:W2:Y:S04]  /*07a0*/  LDS R23, [R16+0x80] ;  /* 0x0000800010177984 */ /* 0x000ea80000000800 */
[----:B------:R-:W3:Y:S01]  /*07b0*/  LDS R27, [R16+0xc0] ;  /* 0x0000c000101b7984 */ /* 0x000ee20000000800 */
[----:B0-----:R-:W-:-:S03]  /*07c0*/  FFMA R25, R8, R25, R7 ;  /* 0x0000001908197223 */ /* 0x001fc60000000007 */
[----:B------:R-:W-:Y:S01]  /*07d0*/  LDS R8, [R16+0x140] ;  /* 0x0001400010087984 */ /* 0x000fe20000000800 */
[----:B-1----:R-:W-:-:S03]  /*07e0*/  FFMA R24, R4, R9, R25 ;  /* 0x0000000904187223 */ /* 0x002fc60000000019 */
[----:B------:R-:W-:Y:S04]  /*07f0*/  LDS R9, [R16+0x100] ;  /* 0x0001000010097984 */ /* 0x000fe80000000800 */
[----:B------:R-:W0:Y:S01]  /*0800*/  LDS.128 R4, [R2+0x10] ;  /* 0x0000100002047984 */ /* 0x000e220000000c00 */
[----:B--2---:R-:W-:-:S03]  /*0810*/  FFMA R10, R23, R10, R24 ;  /* 0x0000000a170a7223 */ /* 0x004fc60000000018 */
[----:B------:R-:W1:Y:S01]  /*0820*/  LDS R25, [R16+0x180] ;  /* 0x0001800010197984 */ /* 0x000e620000000800 */
[----:B---3--:R-:W-:-:S03]  /*0830*/  FFMA R11, R27, R11, R10 ;  /* 0x0000000b1b0b7223 */ /* 0x008fc6000000000a */
[----:B------:R-:W-:Y:S04]  /*0840*/  LDS R24, [R16+0x240] ;  /* 0x0002400010187984 */ /* 0x000fe80000000800 */
[----:B------:R-:W-:Y:S01]  /*0850*/  LDS R23, [R16+0x280] ;  /* 0x0002800010177984 */ /* 0x000fe20000000800 */
[----:B0-----:R-:W-:-:S03]  /*0860*/  FFMA R9, R4, R9, R11 ;  /* 0x0000000904097223 */ /* 0x001fc6000000000b */
[----:B------:R-:W0:Y:S01]  /*0870*/  LDS R4, [R16+0x1c0] ;  /* 0x0001c00010047984 */ /* 0x000e220000000800 */
[----:B------:R-:W-:-:S03]  /*0880*/  FFMA R26, R8, R5, R9 ;  /* 0x00000005081a7223 */ /* 0x000fc60000000009 */
[----:B------:R-:W-:Y:S04]  /*0890*/  LDS R5, [R16+0x200] ;  /* 0x0002000010057984 */ /* 0x000fe80000000800 */
[----:B------:R-:W2:Y:S01]  /*08a0*/  LDS.128 R8, [R2+0x20] ;  /* 0x0000200002087984 */ /* 0x000ea20000000c00 */
[----:B-1----:R-:W-:-:S04]  /*08b0*/  FFMA R25, R25, R6, R26 ;  /* 0x0000000619197223 */ /* 0x002fc8000000001a */
[----:B0-----:R-:W-:Y:S02]  /*08c0*/  FFMA R7, R4, R7, R25 ;  /* 0x0000000704077223 */ /* 0x001fe40000000019 */
[----:B------:R-:W-:Y:S02]  /*08d0*/  LDS R25, [R16+0x3c0] ;  /* 0x0003c00010197984 */ /* 0x000fe40000000800 */
[----:B--2---:R-:W-:Y:S02]  /*08e0*/  FFMA R5, R8, R5, R7 ;  /* 0x0000000508057223 */ /* 0x004fe40000000007 */
[----:B------:R-:W0:Y:S02]  /*08f0*/  LDS R8, [R16+0x2c0] ;  /* 0x0002c00010087984 */ /* 0x000e240000000800 */
[----:B------:R-:W-:Y:S02]  /*0900*/  FFMA R26, R24, R9, R5 ;  /* 0x00000009181a7223 */ /* 0x000fe40000000005 */
[----:B------:R-:W-:Y:S04]  /*0910*/  LDS R9, [R16+0x300] ;  /* 0x0003000010097984 */ /* 0x000fe80000000800 */
[----:B------:R-:W1:Y:S01]  /*0920*/  LDS.128 R4, [R2+0x30] ;  /* 0x0000300002047984 */ /* 0x000e620000000c00 */
[----:B------:R-:W-:-:S03]  /*0930*/  FFMA R23, R23, R10, R26 ;  /* 0x0000000a17177223 */ /* 0x000fc6000000001a */
[----:B------:R-:W2:Y:S04]  /*0940*/  LDS R24, [R16+0x340] ;  /* 0x0003400010187984 */ /* 0x000ea80000000800 */
[----:B------:R-:W3:Y:S01]  /*0950*/  LDS R10, [R16+0x380] ;  /* 0x00038000100a7984 */ /* 0x000ee20000000800 */
[----:B0-----:R-:W-:-:S04]  /*0960*/  FFMA R11, R8, R11, R23 ;  /* 0x0000000b080b7223 */ /* 0x001fc80000000017 */
[----:B-1----:R-:W-:-:S04]  /*0970*/  FFMA R9, R4, R9, R11 ;  /* 0x0000000904097223 */ /* 0x002fc8000000000b */
[----:B--2---:R-:W-:-:S04]  /*0980*/  FFMA R5, R24, R5, R9 ;  /* 0x0000000518057223 */ /* 0x004fc80000000009 */
[----:B---3--:R-:W-:-:S04]  /*0990*/  FFMA R6, R10, R6, R5 ;  /* 0x000000060a067223 */ /* 0x008fc80000000005 */
[----:B------:R-:W-:Y:S01]  /*09a0*/  FFMA R23, R25, R7, R6 ;  /* 0x0000000719177223 */ /* 0x000fe20000000006 */
[----:B------:R-:W-:Y:S06]  /*09b0*/  BAR.SYNC.DEFER_BLOCKING 0x0 ;  /* 0x0000000000007b1d */ /* 0x000fec0000010000 */
[----:B------:R-:W-:Y:S05]  /*09c0*/  BRA.U UP0, `(.L_x_2) ;  /* 0xfffffff900347547 */ /* 0x000fea000b83ffff */
[----:B------:R-:W-:-:S12]  /*09d0*/  UIADD3 UR4, UPT, UPT, UR5, -0x10, URZ ;  /* 0xfffffff005047890 */ /* 0x000fd8000fffe0ff */
.L_x_1:
[----:B------:R-:W-:-:S09]  /*09e0*/  ULOP3.LUT UP0, URZ, UR8, 0x10, URZ, 0xc0, !UPT ;  /* 0x0000001008ff7892 */ /* 0x000fd2000f80c0ff */
[----:B------:R-:W-:Y:S05]  /*09f0*/  BRA.U UP0, `(.L_x_0) ;  /* 0x0000000100e47547 */ /* 0x000fea000b800000 */
[----:B------:R-:W0:Y:S01]  /*0a00*/  LDCU UR5, c[0x0][0x39c] ;  /* 0x00007380ff0577ac */ /* 0x000e220008000800 */
[----:B------:R-:W-:Y:S01]  /*0a10*/  IADD3 R7, PT, PT, R13, UR4, RZ ;  /* 0x000000040d077c10 */ /* 0x000fe2000fffe0ff */
[----:B------:R-:W-:Y:S01]  /*0a20*/  HFMA2 R15, -RZ, RZ, 0, 0 ;  /* 0x00000000ff0f7431 */ /* 0x000fe200000001ff */
[----:B------:R-:W-:Y:S02]  /*0a30*/  IADD3 R14, PT, PT, R14, UR4, RZ ;  /* 0x000000040e0e7c10 */ /* 0x000fe4000fffe0ff */
[----:B------:R-:W-:Y:S02]  /*0a40*/  VIMNMX.U32 R4, PT, PT, R0, R7, !PT ;  /* 0x0000000700047248 */ /* 0x000fe40007fe0000 */
[----:B------:R-:W-:Y:S02]  /*0a50*/  MOV R25, RZ ;  /* 0x000000ff00197202 */ /* 0x000fe40000000f00 */
[----:B------:R-:W-:Y:S02]  /*0a60*/  ISETP.GE.U32.AND P1, PT, R4, UR7, PT ;  /* 0x0000000704007c0c */ /* 0x000fe4000bf26070 */
[----:B0-----:R-:W-:-:S04]  /*0a70*/  ISETP.GE.U32.AND P0, PT, R14, UR5, PT ;  /* 0x000000050e007c0c */ /* 0x001fc8000bf06070 */
[----:B------:R-:W-:-:S07]  /*0a80*/  ISETP.GE.OR P0, PT, R3, UR5, P0 ;  /* 0x0000000503007c0c */ /* 0x000fce0008706670 */
[----:B------:R-:W0:Y:S01]  /*0a90*/  @!P1 LDC.64 R8, c[0x0][0x380] ;  /* 0x0000e000ff089b82 */ /* 0x000e220000000a00 */
[----:B------:R-:W-:-:S07]  /*0aa0*/  @!P1 IMAD R7, R0, UR7, R7 ;  /* 0x0000000700079c24 */ /* 0x000fce000f8e0207 */
[----:B------:R-:W1:Y:S01]  /*0ab0*/  @!P0 LDC.64 R4, c[0x0][0x388] ;  /* 0x0000e200ff048b82 */ /* 0x000e620000000a00 */
[----:B------:R-:W-:Y:S02]  /*0ac0*/  @!P0 IMAD R13, R14, UR5, R3 ;  /* 0x000000050e0d8c24 */ /* 0x000fe4000f8e0203 */
        /* <DEDUP_REMOVED lines=11> */
[----:B------:R-:W3:Y:S04]  /*0b80*/  LDS R26, [R16+0xc0] ;  /* 0x0000c000101a7984 */ /* 0x000ee80000000800 */
[----:B------:R-:W-:Y:S04]  /*0b90*/  LDS R17, [R16+0x100] ;  /* 0x0001000010117984 */ /* 0x000fe80000000800 */
[----:B------:R-:W4:Y:S04]  /*0ba0*/  LDS.128 R8, [R2+0x10] ;  /* 0x0000100002087984 */ /* 0x000f280000000c00 */
[----:B------:R-:W5:Y:S04]  /*0bb0*/  LDS R18, [R16+0x140] ;  /* 0x0001400010127984 */ /* 0x000f680000000800 */
[----:B------:R-:W5:Y:S04]  /*0bc0*/  LDS R19, [R16+0x180] ;  /* 0x0001800010137984 */ /* 0x000f680000000800 */
[----:B------:R-:W5:Y:S04]  /*0bd0*/  LDS R24, [R16+0x1c0] ;  /* 0x0001c00010187984 */ /* 0x000f680000000800 */
[----:B------:R-:W-:Y:S01]  /*0be0*/  LDS R25, [R16+0x200] ;  /* 0x0002000010197984 */ /* 0x000fe20000000800 */
[----:B0-----:R-:W-:-:S03]  /*0bf0*/  FFMA R20, R4, R14, R23 ;  /* 0x0000000e04147223 */ /* 0x001fc60000000017 */
[----:B------:R-:W0:Y:S01]  /*0c00*/  LDS.128 R12, [R2+0x20] ;  /* 0x00002000020c7984 */ /* 0x000e220000000c00 */
[----:B-1----:R-:W-:-:S03]  /*0c10*/  FFMA R20, R27, R5, R20 ;  /* 0x000000051b147223 */ /* 0x002fc60000000014 */
[----:B------:R-:W1:Y:S01]  /*0c20*/  LDS R4, [R16+0x240] ;  /* 0x0002400010047984 */ /* 0x000e620000000800 */
[----:B--2---:R-:W-:-:S03]  /*0c30*/  FFMA R21, R21, R6, R20 ;  /* 0x0000000615157223 */ /* 0x004fc60000000014 */
[----:B------:R-:W2:Y:S04]  /*0c40*/  LDS R5, [R16+0x280] ;  /* 0x0002800010057984 */ /* 0x000ea80000000800 */
[----:B------:R-:W2:Y:S01]  /*0c50*/  LDS R6, [R16+0x2c0] ;  /* 0x0002c00010067984 */ /* 0x000ea20000000800 */
[----:B---3--:R-:W-:-:S03]  /*0c60*/  FFMA R27, R26, R7, R21 ;  /* 0x000000071a1b7223 */ /* 0x008fc60000000015 */
[----:B------:R-:W-:Y:S04]  /*0c70*/  LDS R7, [R16+0x300] ;  /* 0x0003000010077984 */ /* 0x000fe80000000800 */
[----:B------:R-:W3:Y:S01]  /*0c80*/  LDS.128 R20, [R2+0x30] ;  /* 0x0000300002147984 */ /* 0x000ee20000000c00 */
[----:B----4-:R-:W-:-:S03]  /*0c90*/  FFMA R27, R8, R17, R27 ;  /* 0x00000011081b7223 */ /* 0x010fc6000000001b */
[----:B------:R-:W4:Y:S04]  /*0ca0*/  LDS R26, [R16+0x340] ;  /* 0x00034000101a7984 */ /* 0x000f280000000800 */
[----:B------:R-:W4:Y:S01]  /*0cb0*/  LDS R17, [R16+0x380] ;  /* 0x0003800010117984 */ /* 0x000f220000000800 */
[----:B-----5:R-:W-:-:S03]  /*0cc0*/  FFMA R18, R18, R9, R27 ;  /* 0x0000000912127223 */ /* 0x020fc6000000001b */
[----:B------:R-:W5:Y:S01]  /*0cd0*/  LDS R8, [R16+0x3c0] ;  /* 0x0003c00010087984 */ /* 0x000f620000000800 */
[----:B------:R-:W-:-:S04]  /*0ce0*/  FFMA R19, R19, R10, R18 ;  /* 0x0000000a13137223 */ /* 0x000fc80000000012 */
[----:B------:R-:W-:-:S04]  /*0cf0*/  FFMA R11, R24, R11, R19 ;  /* 0x0000000b180b7223 */ /* 0x000fc80000000013 */
[----:B0-----:R-:W-:-:S04]  /*0d00*/  FFMA R11, R12, R25, R11 ;  /* 0x000000190c0b7223 */ /* 0x001fc8000000000b */
[----:B-1----:R-:W-:-:S04]  /*0d10*/  FFMA R4, R4, R13, R11 ;  /* 0x0000000d04047223 */ /* 0x002fc8000000000b */
[----:B--2---:R-:W-:-:S04]  /*0d20*/  FFMA R5, R5, R14, R4 ;  /* 0x0000000e05057223 */ /* 0x004fc80000000004 */
[----:B------:R-:W-:-:S04]  /*0d30*/  FFMA R5, R6, R15, R5 ;  /* 0x0000000f06057223 */ /* 0x000fc80000000005 */
[----:B---3--:R-:W-:-:S04]  /*0d40*/  FFMA R5, R20, R7, R5 ;  /* 0x0000000714057223 */ /* 0x008fc80000000005 */
[----:B----4-:R-:W-:-:S04]  /*0d50*/  FFMA R26, R26, R21, R5 ;  /* 0x000000151a1a7223 */ /* 0x010fc80000000005 */
[----:B------:R-:W-:-:S04]  /*0d60*/  FFMA R17, R17, R22, R26 ;  /* 0x0000001611117223 */ /* 0x000fc8000000001a */
[----:B-----5:R-:W-:Y:S01]  /*0d70*/  FFMA R23, R8, R23, R17 ;  /* 0x0000001708177223 */ /* 0x020fe20000000011 */
[----:B------:R-:W-:Y:S06]  /*0d80*/  BAR.SYNC.DEFER_BLOCKING 0x0 ;  /* 0x0000000000007b1d */ /* 0x000fec0000010000 */
.L_x_0:
[----:B------:R-:W0:Y:S02]  /*0d90*/  LDCU UR4, c[0x0][0x39c] ;  /* 0x00007380ff0477ac */ /* 0x000e240008000800 */
[----:B0-----:R-:W-:-:S04]  /*0da0*/  ISETP.GE.AND P0, PT, R3, UR4, PT ;  /* 0x0000000403007c0c */ /* 0x001fc8000bf06270 */
[----:B------:R-:W-:-:S13]  /*0db0*/  ISETP.GE.OR P0, PT, R0, UR7, P0 ;  /* 0x0000000700007c0c */ /* 0x000fda0008706670 */
[----:B------:R-:W-:Y:S05]  /*0dc0*/  @P0 EXIT ;  /* 0x000000000000094d */ /* 0x000fea0003800000 */
[----:B------:R-:W0:Y:S01]  /*0dd0*/  LDC.64 R4, c[0x0][0x390] ;  /* 0x0000e400ff047b82 */ /* 0x000e220000000a00 */
[----:B------:R-:W-:-:S04]  /*0de0*/  IMAD R3, R0, UR4, R3 ;  /* 0x0000000400037c24 */ /* 0x000fc8000f8e0203 */
[----:B0-----:R-:W-:-:S05]  /*0df0*/  IMAD.WIDE R2, R3, 0x4, R4 ;  /* 0x0000000403027825 */ /* 0x001fca00078e0204 */
[----:B------:R-:W-:Y:S01]  /*0e00*/  STG.E desc[UR10][R2.64], R23 ;  /* 0x0000001702007986 */ /* 0x000fe2000c10190a */
[----:B------:R-:W-:Y:S05]  /*0e10*/  EXIT ;  /* 0x000000000000794d */ /* 0x000fea0003800000 */
.L_x_3:
[----:B------:R-:W-:-:S00]  /*0e20*/  BRA `(.L_x_3) ;  /* 0xfffffffc00fc7947 */ /* 0x000fc0000383ffff */
[----:B------:R-:W-:-:S00]  /*0e30*/  NOP ;  /* 0x0000000000007918 */ /* 0x000fc00000000000 */
        /* <DEDUP_REMOVED lines=12> */
.L_x_4:


//--------------------- .nv.shared._Z20matrixMultiplyKernelPKfS0_Pfii --------------------------
	.section	.nv.shared._Z20matrixMultiplyKernelPKfS0_Pfii,"aw",@nobits
	.sectionflags	@""
	.align	4
.nv.shared._Z20matrixMultiplyKernelPKfS0_Pfii:
	.zero		3072


//--------------------- .nv.shared.reserved.0     --------------------------
	.section	.nv.shared.reserved.0,"aw",@nobits
	.weak		__nv_reservedSMEM_offset_0_alias
	.size		__nv_reservedSMEM_offset_0_alias, 0, 64
	.other		__nv_reservedSMEM_offset_0_alias,@"STO_CUDA_RESERVED_SHARED STV_DEFAULT"
__nv_reservedSMEM_offset_0_alias:
	.zero		0
	.zero		64


//--------------------- .nv.constant0._Z20matrixMultiplyKernelPKfS0_Pfii --------------------------
	.section	.nv.constant0._Z20matrixMultiplyKernelPKfS0_Pfii,"a",@progbits
	.sectionflags	@""
	.align	4
.nv.constant0._Z20matrixMultiplyKernelPKfS0_Pfii:
	.zero		928


//--------------------- SYMBOLS --------------------------

	.type		.nv.reservedSmem.offset0,@object
	.size		.nv.reservedSmem.offset0,0x4
	.type		.nv.reservedSmem.cap,@object
	.size		.nv.reservedSmem.cap,0x4
